//
// Generated by NVIDIA NVVM Compiler
//
// Compiler Build ID: CL-36424714
// Cuda compilation tools, release 13.0, V13.0.88
// Based on NVVM 20.0.0
//

.version 9.0
.target sm_100
.address_size 64

	// .globl	_Z9fetchPairiPKfiPK4int2iPiPc

.visible .entry _Z9fetchPairiPKfiPK4int2iPiPc(
	.param .u32 _Z9fetchPairiPKfiPK4int2iPiPc_param_0,
	.param .u64 .ptr .align 1 _Z9fetchPairiPKfiPK4int2iPiPc_param_1,
	.param .u32 _Z9fetchPairiPKfiPK4int2iPiPc_param_2,
	.param .u64 .ptr .align 1 _Z9fetchPairiPKfiPK4int2iPiPc_param_3,
	.param .u32 _Z9fetchPairiPKfiPK4int2iPiPc_param_4,
	.param .u64 .ptr .align 1 _Z9fetchPairiPKfiPK4int2iPiPc_param_5,
	.param .u64 .ptr .align 1 _Z9fetchPairiPKfiPK4int2iPiPc_param_6
)
{
	.reg .pred 	%p<22>;
	.reg .b16 	%rs<16>;
	.reg .b32 	%r<78>;
	.reg .b32 	%f<27>;
	.reg .b64 	%rd<68>;

	ld.param.u32 	%r45, [_Z9fetchPairiPKfiPK4int2iPiPc_param_0];
	ld.param.u64 	%rd19, [_Z9fetchPairiPKfiPK4int2iPiPc_param_1];
	ld.param.u32 	%r43, [_Z9fetchPairiPKfiPK4int2iPiPc_param_2];
	ld.param.u64 	%rd20, [_Z9fetchPairiPKfiPK4int2iPiPc_param_3];
	ld.param.u32 	%r44, [_Z9fetchPairiPKfiPK4int2iPiPc_param_4];
	ld.param.u64 	%rd21, [_Z9fetchPairiPKfiPK4int2iPiPc_param_5];
	ld.param.u64 	%rd22, [_Z9fetchPairiPKfiPK4int2iPiPc_param_6];
	mov.u32 	%r46, %ctaid.x;
	mov.u32 	%r47, %ntid.x;
	mov.u32 	%r48, %tid.x;
	mad.lo.s32 	%r1, %r46, %r47, %r48;
	mov.u32 	%r49, %nctaid.x;
	mul.lo.s32 	%r2, %r49, %r47;
	setp.ge.s32 	%p1, %r1, %r45;
	@%p1 bra 	$L__BB0_39;
	cvta.to.global.u64 	%rd23, %rd20;
	cvta.to.global.u64 	%rd24, %rd21;
	cvta.to.global.u64 	%rd1, %rd19;
	cvta.to.global.u64 	%rd25, %rd22;
	cvt.s64.s32 	%rd26, %r1;
	mul.wide.s32 	%rd27, %r1, 8;
	add.s64 	%rd28, %rd23, %rd27;
	ld.global.v2.u32 	{%r51, %r52}, [%rd28];
	add.s64 	%rd2, %rd25, %rd26;
	mul.wide.s32 	%rd29, %r1, 4;
	add.s64 	%rd3, %rd24, %rd29;
	mul.lo.s32 	%r53, %r51, %r43;
	cvt.s64.s32 	%rd4, %r53;
	mul.lo.s32 	%r54, %r52, %r43;
	cvt.s64.s32 	%rd5, %r54;
	setp.lt.s32 	%p2, %r43, 1;
	mov.b32 	%r68, 0;
	@%p2 bra 	$L__BB0_38;
	cvt.rn.f32.s32 	%f1, %r44;
	and.b32  	%r3, %r43, 3;
	setp.lt.u32 	%p3, %r43, 4;
	mov.b32 	%r70, 0;
	mov.u32 	%r71, %r70;
	mov.u32 	%r68, %r70;
	@%p3 bra 	$L__BB0_29;
	and.b32  	%r71, %r43, 2147483644;
	shl.b32 	%r62, %r2, 1;
	shl.b32 	%r6, %r2, 2;
	mul.lo.s32 	%r61, %r2, 3;
	neg.s32 	%r59, %r71;
	shl.b64 	%rd30, %rd4, 2;
	add.s64 	%rd31, %rd30, %rd1;
	add.s64 	%rd65, %rd31, 8;
	shl.b64 	%rd32, %rd5, 2;
	add.s64 	%rd33, %rd32, %rd1;
	add.s64 	%rd64, %rd33, 8;
	mov.b32 	%r70, 0;
	mov.u32 	%r60, %r2;
$L__BB0_4:
	ld.global.f32 	%f2, [%rd65+-8];
	abs.f32 	%f12, %f2;
	setp.nan.f32 	%p4, %f12, %f12;
	@%p4 bra 	$L__BB0_6;
	ld.global.f32 	%f3, [%rd64+-8];
	abs.f32 	%f13, %f3;
	setp.num.f32 	%p5, %f13, %f13;
	@%p5 bra 	$L__BB0_7;
$L__BB0_6:
	cvt.s64.s32 	%rd34, %r70;
	add.s64 	%rd35, %rd2, %rd34;
	mov.b16 	%rs1, 247;
	st.global.u8 	[%rd35], %rs1;
	bra.uni 	$L__BB0_10;
$L__BB0_7:
	min.f32 	%f14, %f2, %f3;
	setp.geu.f32 	%p6, %f14, %f1;
	@%p6 bra 	$L__BB0_9;
	cvt.s64.s32 	%rd38, %r70;
	add.s64 	%rd39, %rd2, %rd38;
	mov.b16 	%rs3, 250;
	st.global.u8 	[%rd39], %rs3;
	bra.uni 	$L__BB0_10;
$L__BB0_9:
	add.s32 	%r68, %r68, 1;
	cvt.s64.s32 	%rd36, %r70;
	add.s64 	%rd37, %rd2, %rd36;
	mov.b16 	%rs2, 0;
	st.global.u8 	[%rd37], %rs2;
$L__BB0_10:
	ld.global.f32 	%f4, [%rd65+-4];
	abs.f32 	%f15, %f4;
	setp.nan.f32 	%p7, %f15, %f15;
	@%p7 bra 	$L__BB0_12;
	ld.global.f32 	%f5, [%rd64+-4];
	abs.f32 	%f16, %f5;
	setp.num.f32 	%p8, %f16, %f16;
	@%p8 bra 	$L__BB0_13;
$L__BB0_12:
	cvt.s64.s32 	%rd40, %r60;
	add.s64 	%rd41, %rd2, %rd40;
	mov.b16 	%rs4, 247;
	st.global.u8 	[%rd41], %rs4;
	bra.uni 	$L__BB0_16;
$L__BB0_13:
	min.f32 	%f17, %f4, %f5;
	setp.lt.f32 	%p9, %f17, %f1;
	@%p9 bra 	$L__BB0_15;
	add.s32 	%r68, %r68, 1;
	cvt.s64.s32 	%rd42, %r60;
	add.s64 	%rd43, %rd2, %rd42;
	mov.b16 	%rs5, 0;
	st.global.u8 	[%rd43], %rs5;
	bra.uni 	$L__BB0_16;
$L__BB0_15:
	cvt.s64.s32 	%rd44, %r60;
	add.s64 	%rd45, %rd2, %rd44;
	mov.b16 	%rs6, 250;
	st.global.u8 	[%rd45], %rs6;
$L__BB0_16:
	add.s32 	%r19, %r70, %r2;
	ld.global.f32 	%f6, [%rd65];
	abs.f32 	%f18, %f6;
	setp.nan.f32 	%p10, %f18, %f18;
	@%p10 bra 	$L__BB0_18;
	ld.global.f32 	%f7, [%rd64];
	abs.f32 	%f19, %f7;
	setp.num.f32 	%p11, %f19, %f19;
	@%p11 bra 	$L__BB0_19;
$L__BB0_18:
	cvt.s64.s32 	%rd46, %r62;
	add.s64 	%rd47, %rd2, %rd46;
	mov.b16 	%rs7, 247;
	st.global.u8 	[%rd47], %rs7;
	bra.uni 	$L__BB0_22;
$L__BB0_19:
	min.f32 	%f20, %f6, %f7;
	setp.lt.f32 	%p12, %f20, %f1;
	@%p12 bra 	$L__BB0_21;
	add.s32 	%r68, %r68, 1;
	cvt.s64.s32 	%rd48, %r62;
	add.s64 	%rd49, %rd2, %rd48;
	mov.b16 	%rs8, 0;
	st.global.u8 	[%rd49], %rs8;
	bra.uni 	$L__BB0_22;
$L__BB0_21:
	cvt.s64.s32 	%rd50, %r62;
	add.s64 	%rd51, %rd2, %rd50;
	mov.b16 	%rs9, 250;
	st.global.u8 	[%rd51], %rs9;
$L__BB0_22:
	add.s32 	%r22, %r19, %r2;
	ld.global.f32 	%f8, [%rd65+4];
	abs.f32 	%f21, %f8;
	setp.nan.f32 	%p13, %f21, %f21;
	@%p13 bra 	$L__BB0_24;
	ld.global.f32 	%f9, [%rd64+4];
	abs.f32 	%f22, %f9;
	setp.num.f32 	%p14, %f22, %f22;
	@%p14 bra 	$L__BB0_25;
$L__BB0_24:
	cvt.s64.s32 	%rd52, %r61;
	add.s64 	%rd53, %rd2, %rd52;
	mov.b16 	%rs10, 247;
	st.global.u8 	[%rd53], %rs10;
	bra.uni 	$L__BB0_28;
$L__BB0_25:
	min.f32 	%f23, %f8, %f9;
	setp.lt.f32 	%p15, %f23, %f1;
	@%p15 bra 	$L__BB0_27;
	add.s32 	%r68, %r68, 1;
	cvt.s64.s32 	%rd54, %r61;
	add.s64 	%rd55, %rd2, %rd54;
	mov.b16 	%rs11, 0;
	st.global.u8 	[%rd55], %rs11;
	bra.uni 	$L__BB0_28;
$L__BB0_27:
	cvt.s64.s32 	%rd56, %r61;
	add.s64 	%rd57, %rd2, %rd56;
	mov.b16 	%rs12, 250;
	st.global.u8 	[%rd57], %rs12;
$L__BB0_28:
	add.s32 	%r58, %r22, %r2;
	add.s32 	%r70, %r58, %r2;
	add.s32 	%r62, %r62, %r6;
	add.s32 	%r61, %r61, %r6;
	add.s32 	%r60, %r60, %r6;
	add.s32 	%r59, %r59, 4;
	add.s64 	%rd65, %rd65, 16;
	add.s64 	%rd64, %rd64, 16;
	setp.ne.s32 	%p16, %r59, 0;
	@%p16 bra 	$L__BB0_4;
$L__BB0_29:
	setp.eq.s32 	%p17, %r3, 0;
	@%p17 bra 	$L__BB0_38;
	cvt.u64.u32 	%rd58, %r71;
	add.s64 	%rd59, %rd5, %rd58;
	shl.b64 	%rd60, %rd59, 2;
	add.s64 	%rd67, %rd1, %rd60;
	add.s64 	%rd61, %rd4, %rd58;
	shl.b64 	%rd62, %rd61, 2;
	add.s64 	%rd66, %rd1, %rd62;
	neg.s32 	%r73, %r3;
$L__BB0_31:
	.pragma "nounroll";
	cvt.s64.s32 	%rd63, %r70;
	add.s64 	%rd16, %rd2, %rd63;
	ld.global.f32 	%f10, [%rd66];
	abs.f32 	%f24, %f10;
	setp.nan.f32 	%p18, %f24, %f24;
	@%p18 bra 	$L__BB0_33;
	ld.global.f32 	%f11, [%rd67];
	abs.f32 	%f25, %f11;
	setp.num.f32 	%p19, %f25, %f25;
	@%p19 bra 	$L__BB0_34;
$L__BB0_33:
	mov.b16 	%rs13, 247;
	st.global.u8 	[%rd16], %rs13;
	bra.uni 	$L__BB0_37;
$L__BB0_34:
	min.f32 	%f26, %f10, %f11;
	setp.lt.f32 	%p20, %f26, %f1;
	@%p20 bra 	$L__BB0_36;
	add.s32 	%r68, %r68, 1;
	mov.b16 	%rs14, 0;
	st.global.u8 	[%rd16], %rs14;
	bra.uni 	$L__BB0_37;
$L__BB0_36:
	mov.b16 	%rs15, 250;
	st.global.u8 	[%rd16], %rs15;
$L__BB0_37:
	add.s32 	%r70, %r70, %r2;
	add.s64 	%rd67, %rd67, 4;
	add.s64 	%rd66, %rd66, 4;
	add.s32 	%r73, %r73, 1;
	setp.ne.s32 	%p21, %r73, 0;
	@%p21 bra 	$L__BB0_31;
$L__BB0_38:
	st.global.u32 	[%rd3], %r68;
$L__BB0_39:
	ret;

}


// ===== COMPILED SASS (sm_100) =====

	.target	sm_100

	.elftype	@"ET_EXEC"


//--------------------- .note.nv.tkinfo           --------------------------
	.section	.note.nv.tkinfo,"",@"SHT_NOTE"
	.sectionflags	@"SHF_NOTE_NV_TKINFO"
	.tkinfo
        /*0018*/ 	.word	0x00000002
        /*0030*/ 	.string	""
        /*0030*/ 	.string	"ptxas"
        /*0030*/ 	.string	"Cuda compilation tools, release 13.0, V13.0.88"
        /*0030*/ 	.string	"Build cuda_13.0.r13.0/compiler.36424714_0"
        /*0030*/ 	.string	"-arch sm_100 -m 64 "



//--------------------- .note.nv.cuinfo           --------------------------
	.section	.note.nv.cuinfo,"",@"SHT_NOTE"
	.sectionflags	@"SHF_NOTE_NV_CUINFO"
        /*0018*/ 	.short	0x0002
        /*001a*/ 	.short	0x0064
        /*001c*/ 	.short	0x0082
	.zero		2


//--------------------- .nv.info                  --------------------------
	.section	.nv.info,"",@"SHT_CUDA_INFO"
	.align	4


	//----- nvinfo : EIATTR_REGCOUNT
	.align		4
        /*0000*/ 	.byte	0x04, 0x2f
        /*0002*/ 	.short	(.L_1 - .L_0)
	.align		4
.L_0:
        /*0004*/ 	.word	index@(_Z9fetchPairiPKfiPK4int2iPiPc)
        /*0008*/ 	.word	0x0000001a


	//----- nvinfo : EIATTR_FRAME_SIZE
	.align		4
.L_1:
        /*000c*/ 	.byte	0x04, 0x11
        /*000e*/ 	.short	(.L_3 - .L_2)
	.align		4
.L_2:
        /*0010*/ 	.word	index@(_Z9fetchPairiPKfiPK4int2iPiPc)
        /*0014*/ 	.word	0x00000000


	//----- nvinfo : EIATTR_MIN_STACK_SIZE
	.align		4
.L_3:
        /*0018*/ 	.byte	0x04, 0x12
        /*001a*/ 	.short	(.L_5 - .L_4)
	.align		4
.L_4:
        /*001c*/ 	.word	index@(_Z9fetchPairiPKfiPK4int2iPiPc)
        /*0020*/ 	.word	0x00000000
.L_5:


//--------------------- .nv.compat                --------------------------
	.section	.nv.compat,"",@"SHT_CUDA_COMPAT_INFO"
	.align	4
        /*0000*/ 	.byte	0x02, 0x09, 0x00, 0x00, 0x02, 0x02, 0x01, 0x00, 0x02, 0x05, 0x05, 0x00, 0x03, 0x07, 0x01, 0x01
        /*0010*/ 	.byte	0x02, 0x03, 0x00, 0x00, 0x02, 0x06, 0x01, 0x00, 0x04, 0x0b, 0x08, 0x00, 0x09, 0x00, 0x00, 0x00
        /*0020*/ 	.byte	0x00, 0x00, 0x00, 0x00


//--------------------- .nv.info._Z9fetchPairiPKfiPK4int2iPiPc --------------------------
	.section	.nv.info._Z9fetchPairiPKfiPK4int2iPiPc,"",@"SHT_CUDA_INFO"
	.sectionflags	@""
	.align	4


	//----- nvinfo : EIATTR_CUDA_API_VERSION
	.align		4
        /*0000*/ 	.byte	0x04, 0x37
        /*0002*/ 	.short	(.L_7 - .L_6)
.L_6:
        /*0004*/ 	.word	0x00000082


	//----- nvinfo : EIATTR_KPARAM_INFO
	.align		4
.L_7:
        /*0008*/ 	.byte	0x04, 0x17
        /*000a*/ 	.short	(.L_9 - .L_8)
.L_8:
        /*000c*/ 	.word	0x00000000
        /*0010*/ 	.short	0x0006
        /*0012*/ 	.short	0x0030
        /*0014*/ 	.byte	0x00, 0xf5, 0x21, 0x00


	//----- nvinfo : EIATTR_KPARAM_INFO
	.align		4
.L_9:
        /*0018*/ 	.byte	0x04, 0x17
        /*001a*/ 	.short	(.L_11 - .L_10)
.L_10:
        /*001c*/ 	.word	0x00000000
        /*0020*/ 	.short	0x0005
        /*0022*/ 	.short	0x0028
        /*0024*/ 	.byte	0x00, 0xf5, 0x21, 0x00


	//----- nvinfo : EIATTR_KPARAM_INFO
	.align		4
.L_11:
        /*0028*/ 	.byte	0x04, 0x17
        /*002a*/ 	.short	(.L_13 - .L_12)
.L_12:
        /*002c*/ 	.word	0x00000000
        /*0030*/ 	.short	0x0004
        /*0032*/ 	.short	0x0020
        /*0034*/ 	.byte	0x00, 0xf0, 0x11, 0x00


	//----- nvinfo : EIATTR_KPARAM_INFO
	.align		4
.L_13:
        /*0038*/ 	.byte	0x04, 0x17
        /*003a*/ 	.short	(.L_15 - .L_14)
.L_14:
        /*003c*/ 	.word	0x00000000
        /*0040*/ 	.short	0x0003
        /*0042*/ 	.short	0x0018
        /*0044*/ 	.byte	0x00, 0xf5, 0x21, 0x00


	//----- nvinfo : EIATTR_KPARAM_INFO
	.align		4
.L_15:
        /*0048*/ 	.byte	0x04, 0x17
        /*004a*/ 	.short	(.L_17 - .L_16)
.L_16:
        /*004c*/ 	.word	0x00000000
        /*0050*/ 	.short	0x0002
        /*0052*/ 	.short	0x0010
        /*0054*/ 	.byte	0x00, 0xf0, 0x11, 0x00


	//----- nvinfo : EIATTR_KPARAM_INFO
	.align		4
.L_17:
        /*0058*/ 	.byte	0x04, 0x17
        /*005a*/ 	.short	(.L_19 - .L_18)
.L_18:
        /*005c*/ 	.word	0x00000000
        /*0060*/ 	.short	0x0001
        /*0062*/ 	.short	0x0008
        /*0064*/ 	.byte	0x00, 0xf5, 0x21, 0x00


	//----- nvinfo : EIATTR_KPARAM_INFO
	.align		4
.L_19:
        /*0068*/ 	.byte	0x04, 0x17
        /*006a*/ 	.short	(.L_21 - .L_20)
.L_20:
        /*006c*/ 	.word	0x00000000
        /*0070*/ 	.short	0x0000
        /*0072*/ 	.short	0x0000
        /*0074*/ 	.byte	0x00, 0xf0, 0x11, 0x00


	//----- nvinfo : EIATTR_SPARSE_MMA_MASK
	.align		4
.L_21:
        /*0078*/ 	.byte	0x03, 0x50
        /*007a*/ 	.short	0x0000


	//----- nvinfo : EIATTR_MAXREG_COUNT
	.align		4
        /*007c*/ 	.byte	0x03, 0x1b
        /*007e*/ 	.short	0x00ff


	//----- nvinfo : EIATTR_MERCURY_ISA_VERSION
	.align		4
        /*0080*/ 	.byte	0x03, 0x5f
        /*0082*/ 	.short	0x0101


	//----- nvinfo : EIATTR_VRC_CTA_INIT_COUNT
	.align		4
        /*0084*/ 	.byte	0x02, 0x4a
	.zero		1
	.zero		1


	//----- nvinfo : EIATTR_EXIT_INSTR_OFFSETS
	.align		4
        /*0088*/ 	.byte	0x04, 0x1c
        /*008a*/ 	.short	(.L_23 - .L_22)


	//   ....[0]....
.L_22:
        /*008c*/ 	.word	0x00000090


	//   ....[1]....
        /*0090*/ 	.word	0x00000cf0


	//----- nvinfo : EIATTR_CRS_STACK_SIZE
	.align		4
.L_23:
        /*0094*/ 	.byte	0x04, 0x1e
        /*0096*/ 	.short	(.L_25 - .L_24)
.L_24:
        /*0098*/ 	.word	0x00000000


	//----- nvinfo : EIATTR_CBANK_PARAM_SIZE
	.align		4
.L_25:
        /*009c*/ 	.byte	0x03, 0x19
        /*009e*/ 	.short	0x0038


	//----- nvinfo : EIATTR_PARAM_CBANK
	.align		4
        /*00a0*/ 	.byte	0x04, 0x0a
        /*00a2*/ 	.short	(.L_27 - .L_26)
	.align		4
.L_26:
        /*00a4*/ 	.word	index@(.nv.constant0._Z9fetchPairiPKfiPK4int2iPiPc)
        /*00a8*/ 	.short	0x0380
        /*00aa*/ 	.short	0x0038


	//----- nvinfo : EIATTR_SW_WAR
	.align		4
.L_27:
        /*00ac*/ 	.byte	0x04, 0x36
        /*00ae*/ 	.short	(.L_29 - .L_28)
.L_28:
        /*00b0*/ 	.word	0x00000008
.L_29:


//--------------------- .nv.callgraph             --------------------------
	.section	.nv.callgraph,"",@"SHT_CUDA_CALLGRAPH"
	.align	4
	.sectionentsize	8
	.align		4
        /*0000*/ 	.word	0x00000000
	.align		4
        /*0004*/ 	.word	0xffffffff
	.align		4
        /*0008*/ 	.word	0x00000000
	.align		4
        /*000c*/ 	.word	0xfffffffe
	.align		4
        /*0010*/ 	.word	0x00000000
	.align		4
        /*0014*/ 	.word	0xfffffffd
	.align		4
        /*0018*/ 	.word	0x00000000
	.align		4
        /*001c*/ 	.word	0xfffffffc


//--------------------- .text._Z9fetchPairiPKfiPK4int2iPiPc --------------------------
	.section	.text._Z9fetchPairiPKfiPK4int2iPiPc,"ax",@progbits
	.align	128
        .global         _Z9fetchPairiPKfiPK4int2iPiPc
        .type           _Z9fetchPairiPKfiPK4int2iPiPc,@function
        .size           _Z9fetchPairiPKfiPK4int2iPiPc,(.L_x_30 - _Z9fetchPairiPKfiPK4int2iPiPc)
        .other          _Z9fetchPairiPKfiPK4int2iPiPc,@"STO_CUDA_ENTRY STV_DEFAULT"
_Z9fetchPairiPKfiPK4int2iPiPc:
.text._Z9fetchPairiPKfiPK4int2iPiPc:
[----:B------:R-:W-:Y:S01]  /*0000*/  LDC R1, c[0x0][0x37c] ;  /* 0x0000df00ff017b82 */ /* 0x000fe20000000800 */
[----:B------:R-:W0:Y:S07]  /*0010*/  S2R R3, SR_TID.X ;  /* 0x0000000000037919 */ /* 0x000e2e0000002100 */
[----:B------:R-:W0:Y:S01]  /*0020*/  S2UR UR4, SR_CTAID.X ;  /* 0x00000000000479c3 */ /* 0x000e220000002500 */
[----:B------:R-:W1:Y:S07]  /*0030*/  LDCU UR6, c[0x0][0x380] ;  /* 0x00007000ff0677ac */ /* 0x000e6e0008000800 */
[----:B------:R-:W0:Y:S01]  /*0040*/  LDC R0, c[0x0][0x360] ;  /* 0x0000d800ff007b82 */ /* 0x000e220000000800 */
[----:B------:R-:W2:Y:S01]  /*0050*/  LDCU UR5, c[0x0][0x370] ;  /* 0x00006e00ff0577ac */ /* 0x000ea20008000800 */
[----:B0-----:R-:W-:-:S02]  /*0060*/  IMAD R3, R0, UR4, R3 ;  /* 0x0000000400037c24 */ /* 0x001fc4000f8e0203 */
[----:B--2---:R-:W-:-:S03]  /*0070*/  IMAD R0, R0, UR5, RZ ;  /* 0x0000000500007c24 */ /* 0x004fc6000f8e02ff */
[----:B-1----:R-:W-:-:S13]  /*0080*/  ISETP.GE.AND P0, PT, R3, UR6, PT ;  /* 0x0000000603007c0c */ /* 0x002fda000bf06270 */
[----:B------:R-:W-:Y:S05]  /*0090*/  @P0 EXIT ;  /* 0x000000000000094d */ /* 0x000fea0003800000 */
[----:B------:R-:W0:Y:S01]  /*00a0*/  LDCU UR5, c[0x0][0x390] ;  /* 0x00007200ff0577ac */ /* 0x000e220008000800 */
[----:B------:R-:W1:Y:S01]  /*00b0*/  LDC.64 R14, c[0x0][0x398] ;  /* 0x0000e600ff0e7b82 */ /* 0x000e620000000a00 */
[----:B------:R-:W-:Y:S01]  /*00c0*/  IMAD.MOV.U32 R4, RZ, RZ, RZ ;  /* 0x000000ffff047224 */ /* 0x000fe200078e00ff */
[----:B------:R-:W2:Y:S01]  /*00d0*/  LDCU.64 UR6, c[0x0][0x3b0] ;  /* 0x00007600ff0677ac */ /* 0x000ea20008000a00 */
[----:B------:R-:W3:Y:S05]  /*00e0*/  LDCU.64 UR8, c[0x0][0x358] ;  /* 0x00006b00ff0877ac */ /* 0x000eea0008000a00 */
[----:B------:R-:W4:Y:S01]  /*00f0*/  LDC.64 R12, c[0x0][0x3a8] ;  /* 0x0000ea00ff0c7b82 */ /* 0x000f220000000a00 */
[----:B0-----:R-:W-:Y:S01]  /*0100*/  UISETP.GE.AND UP0, UPT, UR5, 0x1, UPT ;  /* 0x000000010500788c */ /* 0x001fe2000bf06270 */
[C---:B--2---:R-:W-:Y:S01]  /*0110*/  IADD3 R2, P0, PT, R3.reuse, UR6, RZ ;  /* 0x0000000603027c10 */ /* 0x044fe2000ff1e0ff */
[----:B-1----:R-:W-:-:S04]  /*0120*/  IMAD.WIDE R14, R3, 0x8, R14 ;  /* 0x00000008030e7825 */ /* 0x002fc800078e020e */
[C---:B----4-:R-:W-:Y:S01]  /*0130*/  IMAD.WIDE R12, R3.reuse, 0x4, R12 ;  /* 0x00000004030c7825 */ /* 0x050fe200078e020c */
[----:B------:R-:W-:Y:S02]  /*0140*/  LEA.HI.X.SX32 R3, R3, UR7, 0x1, P0 ;  /* 0x0000000703037c11 */ /* 0x000fe400080f0eff */
[----:B---3--:R-:W-:Y:S05]  /*0150*/  BRA.U !UP0, `(.L_x_0) ;  /* 0x0000000908e07547 */ /* 0x008fea000b800000 */
[----:B------:R-:W2:Y:S01]  /*0160*/  LDG.E.64 R14, desc[UR8][R14.64] ;  /* 0x000000080e0e7981 */ /* 0x000ea2000c1e1b00 */
[----:B------:R-:W0:Y:S01]  /*0170*/  LDCU UR4, c[0x0][0x3a0] ;  /* 0x00007400ff0477ac */ /* 0x000e220008000800 */
[----:B------:R-:W-:Y:S02]  /*0180*/  IMAD.MOV.U32 R7, RZ, RZ, RZ ;  /* 0x000000ffff077224 */ /* 0x000fe400078e00ff */
[----:B------:R-:W-:Y:S01]  /*0190*/  IMAD.MOV.U32 R4, RZ, RZ, RZ ;  /* 0x000000ffff047224 */ /* 0x000fe200078e00ff */
[----:B------:R-:W-:Y:S02]  /*01a0*/  UISETP.GE.U32.AND UP0, UPT, UR5, 0x4, UPT ;  /* 0x000000040500788c */ /* 0x000fe4000bf06070 */
[----:B------:R-:W-:Y:S01]  /*01b0*/  ULOP3.LUT UR6, UR5, 0x3, URZ, 0xc0, !UPT ;  /* 0x0000000305067892 */ /* 0x000fe2000f8ec0ff */
[----:B0-----:R-:W-:Y:S01]  /*01c0*/  I2FP.F32.S32 R8, UR4 ;  /* 0x0000000400087c45 */ /* 0x001fe20008201400 */
[----:B------:R-:W-:Y:S01]  /*01d0*/  UMOV UR4, URZ ;  /* 0x000000ff00047c82 */ /* 0x000fe20008000000 */
[----:B--2---:R-:W-:-:S02]  /*01e0*/  IMAD R5, R14, UR5, RZ ;  /* 0x000000050e057c24 */ /* 0x004fc4000f8e02ff */
[----:B------:R-:W-:-:S03]  /*01f0*/  IMAD R6, R15, UR5, RZ ;  /* 0x000000050f067c24 */ /* 0x000fc6000f8e02ff */
[----:B------:R-:W-:Y:S02]  /*0200*/  SHF.R.S32.HI R10, RZ, 0x1f, R5 ;  /* 0x0000001fff0a7819 */ /* 0x000fe40000011405 */
[----:B------:R-:W-:Y:S01]  /*0210*/  SHF.R.S32.HI R9, RZ, 0x1f, R6 ;  /* 0x0000001fff097819 */ /* 0x000fe20000011406 */
[----:B------:R-:W-:Y:S06]  /*0220*/  BRA.U !UP0, `(.L_x_1) ;  /* 0x0000000508fc7547 */ /* 0x000fec000b800000 */
[----:B------:R-:W0:Y:S01]  /*0230*/  LDCU.64 UR10, c[0x0][0x388] ;  /* 0x00007100ff0a77ac */ /* 0x000e220008000a00 */
[C---:B------:R-:W-:Y:S02]  /*0240*/  IMAD.SHL.U32 R11, R0.reuse, 0x2, RZ ;  /* 0x00000002000b7824 */ /* 0x040fe400078e00ff */
[----:B------:R-:W-:Y:S01]  /*0250*/  IMAD R21, R0, 0x3, RZ ;  /* 0x0000000300157824 */ /* 0x000fe200078e02ff */
[----:B------:R-:W-:Y:S01]  /*0260*/  ULOP3.LUT UR4, UR5, 0x7ffffffc, URZ, 0xc0, !UPT ;  /* 0x7ffffffc05047892 */ /* 0x000fe2000f8ec0ff */
[----:B------:R-:W-:Y:S02]  /*0270*/  IMAD.MOV.U32 R7, RZ, RZ, RZ ;  /* 0x000000ffff077224 */ /* 0x000fe400078e00ff */
[----:B------:R-:W-:Y:S01]  /*0280*/  IMAD.MOV.U32 R23, RZ, RZ, R0 ;  /* 0x000000ffff177224 */ /* 0x000fe200078e0000 */
[----:B------:R-:W-:Y:S01]  /*0290*/  UIADD3 UR5, UPT, UPT, -UR4, URZ, URZ ;  /* 0x000000ff04057290 */ /* 0x000fe2000fffe1ff */
[----:B0-----:R-:W-:Y:S02]  /*02a0*/  LEA R14, P0, R5, UR10, 0x2 ;  /* 0x0000000a050e7c11 */ /* 0x001fe4000f8010ff */
[----:B------:R-:W-:-:S02]  /*02b0*/  LEA R16, P1, R6, UR10, 0x2 ;  /* 0x0000000a06107c11 */ /* 0x000fc4000f8210ff */
[----:B------:R-:W-:Y:S02]  /*02c0*/  LEA.HI.X R15, R5, UR11, R10, 0x2, P0 ;  /* 0x0000000b050f7c11 */ /* 0x000fe400080f140a */
[----:B------:R-:W-:Y:S02]  /*02d0*/  LEA.HI.X R17, R6, UR11, R9, 0x2, P1 ;  /* 0x0000000b06117c11 */ /* 0x000fe400088f1409 */
[----:B------:R-:W-:Y:S02]  /*02e0*/  IADD3 R14, P0, PT, R14, 0x8, RZ ;  /* 0x000000080e0e7810 */ /* 0x000fe40007f1e0ff */
[----:B------:R-:W-:-:S03]  /*02f0*/  IADD3 R16, P1, PT, R16, 0x8, RZ ;  /* 0x0000000810107810 */ /* 0x000fc60007f3e0ff */
[----:B------:R-:W-:Y:S02]  /*0300*/  IMAD.X R15, RZ, RZ, R15, P0 ;  /* 0x000000ffff0f7224 */ /* 0x000fe400000e060f */
[----:B------:R-:W-:-:S08]  /*0310*/  IMAD.X R17, RZ, RZ, R17, P1 ;  /* 0x000000ffff117224 */ /* 0x000fd000008e0611 */
.L_x_22:
[----:B01----:R-:W2:Y:S01]  /*0320*/  LDG.E R19, desc[UR8][R14.64+-0x8] ;  /* 0xfffff8080e137981 */ /* 0x003ea2000c1e1900 */
[----:B------:R-:W-:Y:S04]  /*0330*/  BSSY.RECONVERGENT B0, `(.L_x_2) ;  /* 0x0000016000007945 */ /* 0x000fe80003800200 */
[----:B------:R-:W-:Y:S01]  /*0340*/  BSSY.RELIABLE B1, `(.L_x_3) ;  /* 0x0000007000017945 */ /* 0x000fe20003800100 */
[----:B--2---:R-:W-:-:S13]  /*0350*/  FSETP.NAN.AND P0, PT, |R19|, |R19|, PT ;  /* 0x400000131300720b */ /* 0x004fda0003f08200 */
[----:B------:R-:W-:Y:S05]  /*0360*/  @P0 BRA `(.L_x_4) ;  /* 0x0000000000100947 */ /* 0x000fea0003800000 */
[----:B------:R-:W2:Y:S02]  /*0370*/  LDG.E R18, desc[UR8][R16.64+-0x8] ;  /* 0xfffff80810127981 */ /* 0x000ea4000c1e1900 */
[----:B--2---:R-:W-:-:S13]  /*0380*/  FSETP.NAN.AND P0, PT, |R18|, |R18|, PT ;  /* 0x400000121200720b */ /* 0x004fda0003f08200 */
[----:B------:R-:W-:Y:S05]  /*0390*/  @!P0 BREAK.RELIABLE B1 ;  /* 0x0000000000018942 */ /* 0x000fea0003800100 */
[----:B------:R-:W-:Y:S05]  /*03a0*/  @!P0 BRA `(.L_x_5) ;  /* 0x0000000000188947 */ /* 0x000fea0003800000 */
.L_x_4:
[----:B------:R-:W-:Y:S05]  /*03b0*/  BSYNC.RELIABLE B1 ;  /* 0x0000000000017941 */ /* 0x000fea0003800100 */
.L_x_3:
[----:B------:R-:W-:Y:S01]  /*03c0*/  IADD3 R18, P0, PT, R7, R2, RZ ;  /* 0x0000000207127210 */ /* 0x000fe20007f1e0ff */
[----:B------:R-:W-:-:S03]  /*03d0*/  IMAD.MOV.U32 R20, RZ, RZ, 0xf7 ;  /* 0x000000f7ff147424 */ /* 0x000fc600078e00ff */
[----:B------:R-:W-:-:S05]  /*03e0*/  LEA.HI.X.SX32 R19, R7, R3, 0x1, P0 ;  /* 0x0000000307137211 */ /* 0x000fca00000f0eff */
[----:B------:R1:W-:Y:S01]  /*03f0*/  STG.E.U8 desc[UR8][R18.64], R20 ;  /* 0x0000001412007986 */ /* 0x0003e2000c101108 */
[----:B------:R-:W-:Y:S05]  /*0400*/  BRA `(.L_x_6) ;  /* 0x0000000000207947 */ /* 0x000fea0003800000 */
.L_x_5:
[----:B------:R-:W-:Y:S01]  /*0410*/  FMNMX R19, R19, R18, PT ;  /* 0x0000001213137209 */ /* 0x000fe20003800000 */
[----:B------:R-:W-:Y:S01]  /*0420*/  IMAD.MOV.U32 R20, RZ, RZ, 0xfa ;  /* 0x000000faff147424 */ /* 0x000fe200078e00ff */
[----:B------:R-:W-:Y:S02]  /*0430*/  IADD3 R18, P1, PT, R7, R2, RZ ;  /* 0x0000000207127210 */ /* 0x000fe40007f3e0ff */
[----:B------:R-:W-:Y:S02]  /*0440*/  FSETP.GEU.AND P0, PT, R19, R8, PT ;  /* 0x000000081300720b */ /* 0x000fe40003f0e000 */
[----:B------:R-:W-:-:S11]  /*0450*/  LEA.HI.X.SX32 R19, R7, R3, 0x1, P1 ;  /* 0x0000000307137211 */ /* 0x000fd600008f0eff */
[----:B------:R0:W-:Y:S01]  /*0460*/  @!P0 STG.E.U8 desc[UR8][R18.64], R20 ;  /* 0x0000001412008986 */ /* 0x0001e2000c101108 */
[----:B------:R-:W-:-:S03]  /*0470*/  @P0 VIADD R4, R4, 0x1 ;  /* 0x0000000104040836 */ /* 0x000fc60000000000 */
[----:B------:R0:W-:Y:S04]  /*0480*/  @P0 STG.E.U8 desc[UR8][R18.64], RZ ;  /* 0x000000ff12000986 */ /* 0x0001e8000c101108 */
.L_x_6:
[----:B------:R-:W-:Y:S05]  /*0490*/  BSYNC.RECONVERGENT B0 ;  /* 0x0000000000007941 */ /* 0x000fea0003800200 */
.L_x_2:
[----:B------:R-:W-:Y:S05]  /*04a0*/  WARPSYNC.ALL ;  /* 0x0000000000007948 */ /* 0x000fea0003800000 */
        /* <DEDUP_REMOVED lines=9> */
.L_x_9:
[----:B------:R-:W-:Y:S05]  /*0540*/  BSYNC.RELIABLE B1 ;  /* 0x0000000000017941 */ /* 0x000fea0003800100 */
.L_x_8:
[----:B------:R-:W-:Y:S01]  /*0550*/  IADD3 R18, P0, PT, R23, R2, RZ ;  /* 0x0000000217127210 */ /* 0x000fe20007f1e0ff */
[----:B------:R-:W-:-:S03]  /*0560*/  IMAD.MOV.U32 R20, RZ, RZ, 0xf7 ;  /* 0x000000f7ff147424 */ /* 0x000fc600078e00ff */
[----:B------:R-:W-:-:S05]  /*0570*/  LEA.HI.X.SX32 R19, R23, R3, 0x1, P0 ;  /* 0x0000000317137211 */ /* 0x000fca00000f0eff */
[----:B------:R1:W-:Y:S01]  /*0580*/  STG.E.U8 desc[UR8][R18.64], R20 ;  /* 0x0000001412007986 */ /* 0x0003e2000c101108 */
[----:B------:R-:W-:Y:S05]  /*0590*/  BRA `(.L_x_11) ;  /* 0x0000000000207947 */ /* 0x000fea0003800000 */
.L_x_10:
[----:B------:R-:W-:Y:S01]  /*05a0*/  FMNMX R19, R19, R18, PT ;  /* 0x0000001213137209 */ /* 0x000fe20003800000 */
[----:B------:R-:W-:Y:S01]  /*05b0*/  IMAD.MOV.U32 R20, RZ, RZ, 0xfa ;  /* 0x000000faff147424 */ /* 0x000fe200078e00ff */
[----:B------:R-:W-:Y:S02]  /*05c0*/  IADD3 R18, P1, PT, R23, R2, RZ ;  /* 0x0000000217127210 */ /* 0x000fe40007f3e0ff */
[----:B------:R-:W-:Y:S02]  /*05d0*/  FSETP.GEU.AND P0, PT, R19, R8, PT ;  /* 0x000000081300720b */ /* 0x000fe40003f0e000 */
[----:B------:R-:W-:-:S11]  /*05e0*/  LEA.HI.X.SX32 R19, R23, R3, 0x1, P1 ;  /* 0x0000000317137211 */ /* 0x000fd600008f0eff */
[----:B------:R0:W-:Y:S01]  /*05f0*/  @P0 STG.E.U8 desc[UR8][R18.64], RZ ;  /* 0x000000ff12000986 */ /* 0x0001e2000c101108 */
[----:B------:R-:W-:-:S03]  /*0600*/  @P0 VIADD R4, R4, 0x1 ;  /* 0x0000000104040836 */ /* 0x000fc60000000000 */
[----:B------:R0:W-:Y:S04]  /*0610*/  @!P0 STG.E.U8 desc[UR8][R18.64], R20 ;  /* 0x0000001412008986 */ /* 0x0001e8000c101108 */
.L_x_11:
[----:B------:R-:W-:Y:S05]  /*0620*/  BSYNC.RECONVERGENT B0 ;  /* 0x0000000000007941 */ /* 0x000fea0003800200 */
.L_x_7:
        /* <DEDUP_REMOVED lines=10> */
.L_x_14:
[----:B------:R-:W-:Y:S05]  /*06d0*/  BSYNC.RELIABLE B1 ;  /* 0x0000000000017941 */ /* 0x000fea0003800100 */
.L_x_13:
[----:B------:R-:W-:Y:S01]  /*06e0*/  IADD3 R18, P0, PT, R11, R2, RZ ;  /* 0x000000020b127210 */ /* 0x000fe20007f1e0ff */
[----:B------:R-:W-:-:S03]  /*06f0*/  IMAD.MOV.U32 R20, RZ, RZ, 0xf7 ;  /* 0x000000f7ff147424 */ /* 0x000fc600078e00ff */
[----:B------:R-:W-:-:S05]  /*0700*/  LEA.HI.X.SX32 R19, R11, R3, 0x1, P0 ;  /* 0x000000030b137211 */ /* 0x000fca00000f0eff */
[----:B------:R0:W-:Y:S01]  /*0710*/  STG.E.U8 desc[UR8][R18.64], R20 ;  /* 0x0000001412007986 */ /* 0x0001e2000c101108 */
[----:B------:R-:W-:Y:S05]  /*0720*/  BRA `(.L_x_16) ;  /* 0x0000000000207947 */ /* 0x000fea0003800000 */
.L_x_15:
        /* <DEDUP_REMOVED lines=8> */
.L_x_16:
[----:B------:R-:W-:Y:S05]  /*07b0*/  BSYNC.RECONVERGENT B0 ;  /* 0x0000000000007941 */ /* 0x000fea0003800200 */
.L_x_12:
[----:B------:R-:W-:Y:S05]  /*07c0*/  WARPSYNC.ALL ;  /* 0x0000000000007948 */ /* 0x000fea0003800000 */
[----:B01----:R-:W2:Y:S01]  /*07d0*/  LDG.E R19, desc[UR8][R14.64+0x4] ;  /* 0x000004080e137981 */ /* 0x003ea2000c1e1900 */
[----:B------:R-:W-:Y:S04]  /*07e0*/  BSSY.RECONVERGENT B0, `(.L_x_17) ;  /* 0x0000017000007945 */ /* 0x000fe80003800200 */
[----:B------:R-:W-:Y:S01]  /*07f0*/  BSSY.RELIABLE B1, `(.L_x_18) ;  /* 0x0000008000017945 */ /* 0x000fe20003800100 */
[----:B------:R-:W-:-:S02]  /*0800*/  IADD3 R7, PT, PT, R0, R7, R0 ;  /* 0x0000000700077210 */ /* 0x000fc40007ffe000 */
[----:B--2---:R-:W-:-:S13]  /*0810*/  FSETP.NAN.AND P0, PT, |R19|, |R19|, PT ;  /* 0x400000131300720b */ /* 0x004fda0003f08200 */
[----:B------:R-:W-:Y:S05]  /*0820*/  @P0 BRA `(.L_x_19) ;  /* 0x0000000000100947 */ /* 0x000fea0003800000 */
[----:B------:R-:W2:Y:S02]  /*0830*/  LDG.E R18, desc[UR8][R16.64+0x4] ;  /* 0x0000040810127981 */ /* 0x000ea4000c1e1900 */
[----:B--2---:R-:W-:-:S13]  /*0840*/  FSETP.NAN.AND P0, PT, |R18|, |R18|, PT ;  /* 0x400000121200720b */ /* 0x004fda0003f08200 */
[----:B------:R-:W-:Y:S05]  /*0850*/  @!P0 BREAK.RELIABLE B1 ;  /* 0x0000000000018942 */ /* 0x000fea0003800100 */
[----:B------:R-:W-:Y:S05]  /*0860*/  @!P0 BRA `(.L_x_20) ;  /* 0x0000000000188947 */ /* 0x000fea0003800000 */
.L_x_19:
[----:B------:R-:W-:Y:S05]  /*0870*/  BSYNC.RELIABLE B1 ;  /* 0x0000000000017941 */ /* 0x000fea0003800100 */
.L_x_18:
[----:B------:R-:W-:Y:S01]  /*0880*/  IADD3 R18, P0, PT, R21, R2, RZ ;  /* 0x0000000215127210 */ /* 0x000fe20007f1e0ff */
[----:B------:R-:W-:-:S03]  /*0890*/  IMAD.MOV.U32 R20, RZ, RZ, 0xf7 ;  /* 0x000000f7ff147424 */ /* 0x000fc600078e00ff */
[----:B------:R-:W-:-:S05]  /*08a0*/  LEA.HI.X.SX32 R19, R21, R3, 0x1, P0 ;  /* 0x0000000315137211 */ /* 0x000fca00000f0eff */
[----:B------:R1:W-:Y:S01]  /*08b0*/  STG.E.U8 desc[UR8][R18.64], R20 ;  /* 0x0000001412007986 */ /* 0x0003e2000c101108 */
[----:B------:R-:W-:Y:S05]  /*08c0*/  BRA `(.L_x_21) ;  /* 0x0000000000207947 */ /* 0x000fea0003800000 */
.L_x_20:
        /* <DEDUP_REMOVED lines=8> */
.L_x_21:
[----:B------:R-:W-:Y:S05]  /*0950*/  BSYNC.RECONVERGENT B0 ;  /* 0x0000000000007941 */ /* 0x000fea0003800200 */
.L_x_17:
[----:B------:R-:W-:Y:S05]  /*0960*/  WARPSYNC.ALL ;  /* 0x0000000000007948 */ /* 0x000fea0003800000 */
[----:B------:R-:W-:Y:S01]  /*0970*/  UIADD3 UR5, UPT, UPT, UR5, 0x4, URZ ;  /* 0x0000000405057890 */ /* 0x000fe2000fffe0ff */
[----:B------:R-:W-:Y:S01]  /*0980*/  IADD3 R14, P0, PT, R14, 0x10, RZ ;  /* 0x000000100e0e7810 */ /* 0x000fe20007f1e0ff */
[----:B------:R-:W-:Y:S01]  /*0990*/  IMAD R11, R0, 0x4, R11 ;  /* 0x00000004000b7824 */ /* 0x000fe200078e020b */
[----:B------:R-:W-:Y:S01]  /*09a0*/  IADD3 R16, P1, PT, R16, 0x10, RZ ;  /* 0x0000001010107810 */ /* 0x000fe20007f3e0ff */
[----:B------:R-:W-:Y:S01]  /*09b0*/  UISETP.NE.AND UP0, UPT, UR5, URZ, UPT ;  /* 0x000000ff0500728c */ /* 0x000fe2000bf05270 */
[----:B------:R-:W-:Y:S01]  /*09c0*/  IADD3 R7, PT, PT, R0, R7, R0 ;  /* 0x0000000700077210 */ /* 0x000fe20007ffe000 */
[----:B------:R-:W-:-:S02]  /*09d0*/  IMAD.X R15, RZ, RZ, R15, P0 ;  /* 0x000000ffff0f7224 */ /* 0x000fc400000e060f */
[----:B------:R-:W-:Y:S02]  /*09e0*/  IMAD.X R17, RZ, RZ, R17, P1 ;  /* 0x000000ffff117224 */ /* 0x000fe400008e0611 */
[C---:B------:R-:W-:Y:S02]  /*09f0*/  IMAD R21, R0.reuse, 0x4, R21 ;  /* 0x0000000400157824 */ /* 0x040fe400078e0215 */
[----:B------:R-:W-:Y:S01]  /*0a00*/  IMAD R23, R0, 0x4, R23 ;  /* 0x0000000400177824 */ /* 0x000fe200078e0217 */
[----:B------:R-:W-:Y:S06]  /*0a10*/  BRA.U UP0, `(.L_x_22) ;  /* 0xfffffff900407547 */ /* 0x000fec000b83ffff */
.L_x_1:
[----:B------:R-:W-:-:S09]  /*0a20*/  UISETP.NE.AND UP0, UPT, UR6, URZ, UPT ;  /* 0x000000ff0600728c */ /* 0x000fd2000bf05270 */
[----:B------:R-:W-:Y:S05]  /*0a30*/  BRA.U !UP0, `(.L_x_0) ;  /* 0x0000000108a87547 */ /* 0x000fea000b800000 */
[----:B------:R-:W2:Y:S01]  /*0a40*/  LDCU.64 UR10, c[0x0][0x388] ;  /* 0x00007100ff0a77ac */ /* 0x000ea20008000a00 */
[----:B------:R-:W-:Y:S02]  /*0a50*/  IADD3 R17, P0, PT, R6, UR4, RZ ;  /* 0x0000000406117c10 */ /* 0x000fe4000ff1e0ff */
[----:B------:R-:W-:Y:S01]  /*0a60*/  IADD3 R5, P2, PT, R5, UR4, RZ ;  /* 0x0000000405057c10 */ /* 0x000fe2000ff5e0ff */
[----:B------:R-:W-:Y:S02]  /*0a70*/  UIADD3 UR5, UPT, UPT, -UR6, URZ, URZ ;  /* 0x000000ff06057290 */ /* 0x000fe4000fffe1ff */
[----:B------:R-:W-:Y:S02]  /*0a80*/  IMAD.X R16, RZ, RZ, R9, P0 ;  /* 0x000000ffff107224 */ /* 0x000fe400000e0609 */
[----:B------:R-:W-:Y:S01]  /*0a90*/  IMAD.X R10, RZ, RZ, R10, P2 ;  /* 0x000000ffff0a7224 */ /* 0x000fe200010e060a */
[----:B--2---:R-:W-:Y:S02]  /*0aa0*/  LEA R6, P1, R17, UR10, 0x2 ;  /* 0x0000000a11067c11 */ /* 0x004fe4000f8210ff */
[----:B------:R-:W-:-:S02]  /*0ab0*/  LEA R14, P3, R5, UR10, 0x2 ;  /* 0x0000000a050e7c11 */ /* 0x000fc4000f8610ff */
[----:B------:R-:W-:Y:S02]  /*0ac0*/  LEA.HI.X R17, R17, UR11, R16, 0x2, P1 ;  /* 0x0000000b11117c11 */ /* 0x000fe400088f1410 */
[----:B------:R-:W-:-:S09]  /*0ad0*/  LEA.HI.X R15, R5, UR11, R10, 0x2, P3 ;  /* 0x0000000b050f7c11 */ /* 0x000fd200098f140a */
.L_x_28:
[----:B--23--:R-:W2:Y:S01]  /*0ae0*/  LDG.E R5, desc[UR8][R14.64] ;  /* 0x000000080e057981 */ /* 0x00cea2000c1e1900 */
[----:B------:R-:W-:Y:S01]  /*0af0*/  UIADD3 UR5, UPT, UPT, UR5, 0x1, URZ ;  /* 0x0000000105057890 */ /* 0x000fe2000fffe0ff */
[C---:B------:R-:W-:Y:S01]  /*0b00*/  IADD3 R10, P1, PT, R7.reuse, R2, RZ ;  /* 0x00000002070a7210 */ /* 0x040fe20007f3e0ff */
[----:B------:R-:W-:Y:S04]  /*0b10*/  BSSY.RECONVERGENT B0, `(.L_x_23) ;  /* 0x0000015000007945 */ /* 0x000fe80003800200 */
[----:B------:R-:W-:Y:S01]  /*0b20*/  BSSY.RELIABLE B1, `(.L_x_24) ;  /* 0x000000a000017945 */ /* 0x000fe20003800100 */
[----:B------:R-:W-:Y:S01]  /*0b30*/  UISETP.NE.AND UP0, UPT, UR5, URZ, UPT ;  /* 0x000000ff0500728c */ /* 0x000fe2000bf05270 */
[----:B------:R-:W-:Y:S02]  /*0b40*/  LEA.HI.X.SX32 R11, R7, R3, 0x1, P1 ;  /* 0x00000003070b7211 */ /* 0x000fe400008f0eff */
[----:B--2---:R-:W-:-:S13]  /*0b50*/  FSETP.NAN.AND P0, PT, |R5|, |R5|, PT ;  /* 0x400000050500720b */ /* 0x004fda0003f08200 */
[----:B------:R-:W-:Y:S05]  /*0b60*/  @P0 BRA `(.L_x_25) ;  /* 0x0000000000140947 */ /* 0x000fea0003800000 */
[----:B------:R-:W-:-:S06]  /*0b70*/  IMAD.MOV.U32 R16, RZ, RZ, R6 ;  /* 0x000000ffff107224 */ /* 0x000fcc00078e0006 */
[----:B------:R-:W2:Y:S02]  /*0b80*/  LDG.E R16, desc[UR8][R16.64] ;  /* 0x0000000810107981 */ /* 0x000ea4000c1e1900 */
[----:B--2---:R-:W-:-:S13]  /*0b90*/  FSETP.NAN.AND P0, PT, |R16|, |R16|, PT ;  /* 0x400000101000720b */ /* 0x004fda0003f08200 */
[----:B------:R-:W-:Y:S05]  /*0ba0*/  @!P0 BREAK.RELIABLE B1 ;  /* 0x0000000000018942 */ /* 0x000fea0003800100 */
[----:B------:R-:W-:Y:S05]  /*0bb0*/  @!P0 BRA `(.L_x_26) ;  /* 0x0000000000108947 */ /* 0x000fea0003800000 */
.L_x_25:
[----:B------:R-:W-:Y:S05]  /*0bc0*/  BSYNC.RELIABLE B1 ;  /* 0x0000000000017941 */ /* 0x000fea0003800100 */
.L_x_24:
[----:B------:R-:W-:-:S05]  /*0bd0*/  IMAD.MOV.U32 R5, RZ, RZ, 0xf7 ;  /* 0x000000f7ff057424 */ /* 0x000fca00078e00ff */
[----:B------:R3:W-:Y:S01]  /*0be0*/  STG.E.U8 desc[UR8][R10.64], R5 ;  /* 0x000000050a007986 */ /* 0x0007e2000c101108 */
[----:B------:R-:W-:Y:S05]  /*0bf0*/  BRA `(.L_x_27) ;  /* 0x0000000000187947 */ /* 0x000fea0003800000 */
.L_x_26:
[----:B------:R-:W-:-:S04]  /*0c00*/  FMNMX R5, R5, R16, PT ;  /* 0x0000001005057209 */ /* 0x000fc80003800000 */
[----:B------:R-:W-:Y:S01]  /*0c10*/  FSETP.GEU.AND P0, PT, R5, R8, PT ;  /* 0x000000080500720b */ /* 0x000fe20003f0e000 */
[----:B------:R-:W-:-:S12]  /*0c20*/  IMAD.MOV.U32 R5, RZ, RZ, 0xfa ;  /* 0x000000faff057424 */ /* 0x000fd800078e00ff */
[----:B------:R2:W-:Y:S01]  /*0c30*/  @P0 STG.E.U8 desc[UR8][R10.64], RZ ;  /* 0x000000ff0a000986 */ /* 0x0005e2000c101108 */
[----:B------:R-:W-:-:S03]  /*0c40*/  @P0 VIADD R4, R4, 0x1 ;  /* 0x0000000104040836 */ /* 0x000fc60000000000 */
[----:B------:R2:W-:Y:S04]  /*0c50*/  @!P0 STG.E.U8 desc[UR8][R10.64], R5 ;  /* 0x000000050a008986 */ /* 0x0005e8000c101108 */
.L_x_27:
[----:B------:R-:W-:Y:S05]  /*0c60*/  BSYNC.RECONVERGENT B0 ;  /* 0x0000000000007941 */ /* 0x000fea0003800200 */
.L_x_23:
[----:B------:R-:W-:Y:S05]  /*0c70*/  WARPSYNC.ALL ;  /* 0x0000000000007948 */ /* 0x000fea0003800000 */
[----:B------:R-:W-:Y:S01]  /*0c80*/  IADD3 R6, P0, PT, R6, 0x4, RZ ;  /* 0x0000000406067810 */ /* 0x000fe20007f1e0ff */
[----:B------:R-:W-:Y:S01]  /*0c90*/  IMAD.IADD R7, R0, 0x1, R7 ;  /* 0x0000000100077824 */ /* 0x000fe200078e0207 */
[----:B------:R-:W-:-:S03]  /*0ca0*/  IADD3 R14, P1, PT, R14, 0x4, RZ ;  /* 0x000000040e0e7810 */ /* 0x000fc60007f3e0ff */
[----:B------:R-:W-:Y:S02]  /*0cb0*/  IMAD.X R17, RZ, RZ, R17, P0 ;  /* 0x000000ffff117224 */ /* 0x000fe400000e0611 */
[----:B------:R-:W-:Y:S01]  /*0cc0*/  IMAD.X R15, RZ, RZ, R15, P1 ;  /* 0x000000ffff0f7224 */ /* 0x000fe200008e060f */
[----:B------:R-:W-:Y:S07]  /*0cd0*/  BRA.U UP0, `(.L_x_28) ;  /* 0xfffffffd00807547 */ /* 0x000fee000b83ffff */
.L_x_0:
[----:B------:R-:W-:Y:S01]  /*0ce0*/  STG.E desc[UR8][R12.64], R4 ;  /* 0x000000040c007986 */ /* 0x000fe2000c101908 */
[----:B------:R-:W-:Y:S05]  /*0cf0*/  EXIT ;  /* 0x000000000000794d */ /* 0x000fea0003800000 */
.L_x_29:
[----:B------:R-:W-:-:S00]  /*0d00*/  BRA `(.L_x_29) ;  /* 0xfffffffc00fc7947 */ /* 0x000fc0000383ffff */
[----:B------:R-:W-:-:S00]  /*0d10*/  NOP ;  /* 0x0000000000007918 */ /* 0x000fc00000000000 */
        /* <DEDUP_REMOVED lines=14> */
.L_x_30:


//--------------------- .nv.shared.reserved.0     --------------------------
	.section	.nv.shared.reserved.0,"aw",@nobits
	.weak		__nv_reservedSMEM_offset_0_alias
	.size		__nv_reservedSMEM_offset_0_alias, 0, 64
	.other		__nv_reservedSMEM_offset_0_alias,@"STO_CUDA_RESERVED_SHARED STV_DEFAULT"
__nv_reservedSMEM_offset_0_alias:
	.zero		0
	.zero		64


//--------------------- .nv.constant0._Z9fetchPairiPKfiPK4int2iPiPc --------------------------
	.section	.nv.constant0._Z9fetchPairiPKfiPK4int2iPiPc,"a",@progbits
	.sectionflags	@""
	.align	4
.nv.constant0._Z9fetchPairiPKfiPK4int2iPiPc:
	.zero		952


//--------------------- SYMBOLS --------------------------

	.type		.nv.reservedSmem.offset0,@object
	.size		.nv.reservedSmem.offset0,0x4
